//
// Generated by NVIDIA NVVM Compiler
//
// Compiler Build ID: CL-36424714
// Cuda compilation tools, release 13.0, V13.0.88
// Based on NVVM 20.0.0
//

.version 9.0
.target sm_100
.address_size 64

	// .globl	_Z11hist_kernelPhlPj
// _ZZ18hist_kernel_sharedPhlPjE7sh_hist has been demoted

.visible .entry _Z11hist_kernelPhlPj(
	.param .u64 .ptr .align 1 _Z11hist_kernelPhlPj_param_0,
	.param .u64 _Z11hist_kernelPhlPj_param_1,
	.param .u64 .ptr .align 1 _Z11hist_kernelPhlPj_param_2
)
{
	.reg .pred 	%p<3>;
	.reg .b32 	%r<12>;
	.reg .b64 	%rd<13>;

	ld.param.u64 	%rd6, [_Z11hist_kernelPhlPj_param_0];
	ld.param.u64 	%rd7, [_Z11hist_kernelPhlPj_param_1];
	ld.param.u64 	%rd8, [_Z11hist_kernelPhlPj_param_2];
	mov.u32 	%r6, %tid.x;
	mov.u32 	%r7, %ctaid.x;
	mov.u32 	%r1, %ntid.x;
	mad.lo.s32 	%r11, %r7, %r1, %r6;
	cvt.s64.s32 	%rd12, %r11;
	setp.le.s64 	%p1, %rd7, %rd12;
	@%p1 bra 	$L__BB0_3;
	mov.u32 	%r8, %nctaid.x;
	mul.lo.s32 	%r3, %r1, %r8;
	cvta.to.global.u64 	%rd2, %rd6;
	cvta.to.global.u64 	%rd3, %rd8;
$L__BB0_2:
	add.s64 	%rd9, %rd2, %rd12;
	ld.global.u8 	%r9, [%rd9];
	mul.wide.u32 	%rd10, %r9, 4;
	add.s64 	%rd11, %rd3, %rd10;
	atom.global.inc.u32 	%r10, [%rd11], 1;
	add.s32 	%r11, %r11, %r3;
	cvt.s64.s32 	%rd12, %r11;
	setp.gt.s64 	%p2, %rd7, %rd12;
	@%p2 bra 	$L__BB0_2;
$L__BB0_3:
	ret;

}
	// .globl	_Z18hist_kernel_sharedPhlPj
.visible .entry _Z18hist_kernel_sharedPhlPj(
	.param .u64 .ptr .align 1 _Z18hist_kernel_sharedPhlPj_param_0,
	.param .u64 _Z18hist_kernel_sharedPhlPj_param_1,
	.param .u64 .ptr .align 1 _Z18hist_kernel_sharedPhlPj_param_2
)
{
	.reg .pred 	%p<3>;
	.reg .b16 	%rs<2>;
	.reg .b32 	%r<20>;
	.reg .b64 	%rd<13>;
	// demoted variable
	.shared .align 4 .b8 _ZZ18hist_kernel_sharedPhlPjE7sh_hist[1024];
	ld.param.u64 	%rd5, [_Z18hist_kernel_sharedPhlPj_param_0];
	ld.param.u64 	%rd6, [_Z18hist_kernel_sharedPhlPj_param_1];
	ld.param.u64 	%rd7, [_Z18hist_kernel_sharedPhlPj_param_2];
	mov.u32 	%r1, %tid.x;
	shl.b32 	%r8, %r1, 2;
	mov.u32 	%r9, _ZZ18hist_kernel_sharedPhlPjE7sh_hist;
	add.s32 	%r2, %r9, %r8;
	mov.b32 	%r10, 0;
	st.shared.u32 	[%r2], %r10;
	bar.sync 	0;
	mov.u32 	%r11, %ctaid.x;
	mov.u32 	%r3, %ntid.x;
	mad.lo.s32 	%r19, %r11, %r3, %r1;
	cvt.s64.s32 	%rd12, %r19;
	setp.le.s64 	%p1, %rd6, %rd12;
	@%p1 bra 	$L__BB1_3;
	mov.u32 	%r12, %nctaid.x;
	mul.lo.s32 	%r5, %r3, %r12;
	cvta.to.global.u64 	%rd2, %rd5;
$L__BB1_2:
	add.s64 	%rd8, %rd2, %rd12;
	ld.global.u8 	%rs1, [%rd8];
	mul.wide.u16 	%r13, %rs1, 4;
	add.s32 	%r15, %r9, %r13;
	atom.shared.add.u32 	%r16, [%r15], 1;
	add.s32 	%r19, %r19, %r5;
	cvt.s64.s32 	%rd12, %r19;
	setp.gt.s64 	%p2, %rd6, %rd12;
	@%p2 bra 	$L__BB1_2;
$L__BB1_3:
	cvta.to.global.u64 	%rd9, %rd7;
	bar.sync 	0;
	mul.wide.u32 	%rd10, %r1, 4;
	add.s64 	%rd11, %rd9, %rd10;
	ld.shared.u32 	%r17, [%r2];
	atom.global.add.u32 	%r18, [%rd11], %r17;
	ret;

}


// ===== COMPILED SASS (sm_100) =====

	.target	sm_100

	.elftype	@"ET_EXEC"


//--------------------- .note.nv.tkinfo           --------------------------
	.section	.note.nv.tkinfo,"",@"SHT_NOTE"
	.sectionflags	@"SHF_NOTE_NV_TKINFO"
	.tkinfo
        /*0018*/ 	.word	0x00000002
        /*0030*/ 	.string	""
        /*0030*/ 	.string	"ptxas"
        /*0030*/ 	.string	"Cuda compilation tools, release 13.0, V13.0.88"
        /*0030*/ 	.string	"Build cuda_13.0.r13.0/compiler.36424714_0"
        /*0030*/ 	.string	"-arch sm_100 -m 64 "



//--------------------- .note.nv.cuinfo           --------------------------
	.section	.note.nv.cuinfo,"",@"SHT_NOTE"
	.sectionflags	@"SHF_NOTE_NV_CUINFO"
        /*0018*/ 	.short	0x0002
        /*001a*/ 	.short	0x0064
        /*001c*/ 	.short	0x0082
	.zero		2


//--------------------- .nv.info                  --------------------------
	.section	.nv.info,"",@"SHT_CUDA_INFO"
	.align	4


	//----- nvinfo : EIATTR_REGCOUNT
	.align		4
        /*0000*/ 	.byte	0x04, 0x2f
        /*0002*/ 	.short	(.L_1 - .L_0)
	.align		4
.L_0:
        /*0004*/ 	.word	index@(_Z11hist_kernelPhlPj)
        /*0008*/ 	.word	0x0000000e


	//----- nvinfo : EIATTR_FRAME_SIZE
	.align		4
.L_1:
        /*000c*/ 	.byte	0x04, 0x11
        /*000e*/ 	.short	(.L_3 - .L_2)
	.align		4
.L_2:
        /*0010*/ 	.word	index@(_Z11hist_kernelPhlPj)
        /*0014*/ 	.word	0x00000000


	//----- nvinfo : EIATTR_REGCOUNT
	.align		4
.L_3:
        /*0018*/ 	.byte	0x04, 0x2f
        /*001a*/ 	.short	(.L_5 - .L_4)
	.align		4
.L_4:
        /*001c*/ 	.word	index@(_Z18hist_kernel_sharedPhlPj)
        /*0020*/ 	.word	0x0000000a


	//----- nvinfo : EIATTR_FRAME_SIZE
	.align		4
.L_5:
        /*0024*/ 	.byte	0x04, 0x11
        /*0026*/ 	.short	(.L_7 - .L_6)
	.align		4
.L_6:
        /*0028*/ 	.word	index@(_Z18hist_kernel_sharedPhlPj)
        /*002c*/ 	.word	0x00000000


	//----- nvinfo : EIATTR_MIN_STACK_SIZE
	.align		4
.L_7:
        /*0030*/ 	.byte	0x04, 0x12
        /*0032*/ 	.short	(.L_9 - .L_8)
	.align		4
.L_8:
        /*0034*/ 	.word	index@(_Z18hist_kernel_sharedPhlPj)
        /*0038*/ 	.word	0x00000000


	//----- nvinfo : EIATTR_MIN_STACK_SIZE
	.align		4
.L_9:
        /*003c*/ 	.byte	0x04, 0x12
        /*003e*/ 	.short	(.L_11 - .L_10)
	.align		4
.L_10:
        /*0040*/ 	.word	index@(_Z11hist_kernelPhlPj)
        /*0044*/ 	.word	0x00000000
.L_11:


//--------------------- .nv.compat                --------------------------
	.section	.nv.compat,"",@"SHT_CUDA_COMPAT_INFO"
	.align	4
        /*0000*/ 	.byte	0x02, 0x09, 0x00, 0x00, 0x02, 0x02, 0x01, 0x00, 0x02, 0x05, 0x05, 0x00, 0x03, 0x07, 0x01, 0x01
        /*0010*/ 	.byte	0x02, 0x03, 0x00, 0x00, 0x02, 0x06, 0x01, 0x00, 0x04, 0x0b, 0x08, 0x00, 0x09, 0x00, 0x00, 0x00
        /*0020*/ 	.byte	0x00, 0x00, 0x00, 0x00


//--------------------- .nv.info._Z18hist_kernel_sharedPhlPj --------------------------
	.section	.nv.info._Z18hist_kernel_sharedPhlPj,"",@"SHT_CUDA_INFO"
	.sectionflags	@""
	.align	4


	//----- nvinfo : EIATTR_CUDA_API_VERSION
	.align		4
        /*0000*/ 	.byte	0x04, 0x37
        /*0002*/ 	.short	(.L_13 - .L_12)
.L_12:
        /*0004*/ 	.word	0x00000082


	//----- nvinfo : EIATTR_KPARAM_INFO
	.align		4
.L_13:
        /*0008*/ 	.byte	0x04, 0x17
        /*000a*/ 	.short	(.L_15 - .L_14)
.L_14:
        /*000c*/ 	.word	0x00000000
        /*0010*/ 	.short	0x0002
        /*0012*/ 	.short	0x0010
        /*0014*/ 	.byte	0x00, 0xf5, 0x21, 0x00


	//----- nvinfo : EIATTR_KPARAM_INFO
	.align		4
.L_15:
        /*0018*/ 	.byte	0x04, 0x17
        /*001a*/ 	.short	(.L_17 - .L_16)
.L_16:
        /*001c*/ 	.word	0x00000000
        /*0020*/ 	.short	0x0001
        /*0022*/ 	.short	0x0008
        /*0024*/ 	.byte	0x00, 0xf0, 0x21, 0x00


	//----- nvinfo : EIATTR_KPARAM_INFO
	.align		4
.L_17:
        /*0028*/ 	.byte	0x04, 0x17
        /*002a*/ 	.short	(.L_19 - .L_18)
.L_18:
        /*002c*/ 	.word	0x00000000
        /*0030*/ 	.short	0x0000
        /*0032*/ 	.short	0x0000
        /*0034*/ 	.byte	0x00, 0xf5, 0x21, 0x00


	//----- nvinfo : EIATTR_SPARSE_MMA_MASK
	.align		4
.L_19:
        /*0038*/ 	.byte	0x03, 0x50
        /*003a*/ 	.short	0x0000


	//----- nvinfo : EIATTR_MAXREG_COUNT
	.align		4
        /*003c*/ 	.byte	0x03, 0x1b
        /*003e*/ 	.short	0x00ff


	//----- nvinfo : EIATTR_NUM_BARRIERS
	.align		4
        /*0040*/ 	.byte	0x02, 0x4c
        /*0042*/ 	.byte	0x01
	.zero		1


	//----- nvinfo : EIATTR_MERCURY_ISA_VERSION
	.align		4
        /*0044*/ 	.byte	0x03, 0x5f
        /*0046*/ 	.short	0x0101


	//----- nvinfo : EIATTR_VRC_CTA_INIT_COUNT
	.align		4
        /*0048*/ 	.byte	0x02, 0x4a
	.zero		1
	.zero		1


	//----- nvinfo : EIATTR_EXIT_INSTR_OFFSETS
	.align		4
        /*004c*/ 	.byte	0x04, 0x1c
        /*004e*/ 	.short	(.L_21 - .L_20)


	//   ....[0]....
.L_20:
        /*0050*/ 	.word	0x00000270


	//----- nvinfo : EIATTR_CRS_STACK_SIZE
	.align		4
.L_21:
        /*0054*/ 	.byte	0x04, 0x1e
        /*0056*/ 	.short	(.L_23 - .L_22)
.L_22:
        /*0058*/ 	.word	0x00000000


	//----- nvinfo : EIATTR_CBANK_PARAM_SIZE
	.align		4
.L_23:
        /*005c*/ 	.byte	0x03, 0x19
        /*005e*/ 	.short	0x0018


	//----- nvinfo : EIATTR_PARAM_CBANK
	.align		4
        /*0060*/ 	.byte	0x04, 0x0a
        /*0062*/ 	.short	(.L_25 - .L_24)
	.align		4
.L_24:
        /*0064*/ 	.word	index@(.nv.constant0._Z18hist_kernel_sharedPhlPj)
        /*0068*/ 	.short	0x0380
        /*006a*/ 	.short	0x0018


	//----- nvinfo : EIATTR_SW_WAR
	.align		4
.L_25:
        /*006c*/ 	.byte	0x04, 0x36
        /*006e*/ 	.short	(.L_27 - .L_26)
.L_26:
        /*0070*/ 	.word	0x00000008
.L_27:


//--------------------- .nv.info._Z11hist_kernelPhlPj --------------------------
	.section	.nv.info._Z11hist_kernelPhlPj,"",@"SHT_CUDA_INFO"
	.sectionflags	@""
	.align	4


	//----- nvinfo : EIATTR_CUDA_API_VERSION
	.align		4
        /*0000*/ 	.byte	0x04, 0x37
        /*0002*/ 	.short	(.L_29 - .L_28)
.L_28:
        /*0004*/ 	.word	0x00000082


	//----- nvinfo : EIATTR_KPARAM_INFO
	.align		4
.L_29:
        /*0008*/ 	.byte	0x04, 0x17
        /*000a*/ 	.short	(.L_31 - .L_30)
.L_30:
        /*000c*/ 	.word	0x00000000
        /*0010*/ 	.short	0x0002
        /*0012*/ 	.short	0x0010
        /*0014*/ 	.byte	0x00, 0xf5, 0x21, 0x00


	//----- nvinfo : EIATTR_KPARAM_INFO
	.align		4
.L_31:
        /*0018*/ 	.byte	0x04, 0x17
        /*001a*/ 	.short	(.L_33 - .L_32)
.L_32:
        /*001c*/ 	.word	0x00000000
        /*0020*/ 	.short	0x0001
        /*0022*/ 	.short	0x0008
        /*0024*/ 	.byte	0x00, 0xf0, 0x21, 0x00


	//----- nvinfo : EIATTR_KPARAM_INFO
	.align		4
.L_33:
        /*0028*/ 	.byte	0x04, 0x17
        /*002a*/ 	.short	(.L_35 - .L_34)
.L_34:
        /*002c*/ 	.word	0x00000000
        /*0030*/ 	.short	0x0000
        /*0032*/ 	.short	0x0000
        /*0034*/ 	.byte	0x00, 0xf5, 0x21, 0x00


	//----- nvinfo : EIATTR_SPARSE_MMA_MASK
	.align		4
.L_35:
        /*0038*/ 	.byte	0x03, 0x50
        /*003a*/ 	.short	0x0000


	//----- nvinfo : EIATTR_MAXREG_COUNT
	.align		4
        /*003c*/ 	.byte	0x03, 0x1b
        /*003e*/ 	.short	0x00ff


	//----- nvinfo : EIATTR_MERCURY_ISA_VERSION
	.align		4
        /*0040*/ 	.byte	0x03, 0x5f
        /*0042*/ 	.short	0x0101


	//----- nvinfo : EIATTR_VRC_CTA_INIT_COUNT
	.align		4
        /*0044*/ 	.byte	0x02, 0x4a
	.zero		1
	.zero		1


	//----- nvinfo : EIATTR_EXIT_INSTR_OFFSETS
	.align		4
        /*0048*/ 	.byte	0x04, 0x1c
        /*004a*/ 	.short	(.L_37 - .L_36)


	//   ....[0]....
.L_36:
        /*004c*/ 	.word	0x00000090


	//   ....[1]....
        /*0050*/ 	.word	0x000001d0


	//----- nvinfo : EIATTR_CRS_STACK_SIZE
	.align		4
.L_37:
        /*0054*/ 	.byte	0x04, 0x1e
        /*0056*/ 	.short	(.L_39 - .L_38)
.L_38:
        /*0058*/ 	.word	0x00000000


	//----- nvinfo : EIATTR_CBANK_PARAM_SIZE
	.align		4
.L_39:
        /*005c*/ 	.byte	0x03, 0x19
        /*005e*/ 	.short	0x0018


	//----- nvinfo : EIATTR_PARAM_CBANK
	.align		4
        /*0060*/ 	.byte	0x04, 0x0a
        /*0062*/ 	.short	(.L_41 - .L_40)
	.align		4
.L_40:
        /*0064*/ 	.word	index@(.nv.constant0._Z11hist_kernelPhlPj)
        /*0068*/ 	.short	0x0380
        /*006a*/ 	.short	0x0018


	//----- nvinfo : EIATTR_SW_WAR
	.align		4
.L_41:
        /*006c*/ 	.byte	0x04, 0x36
        /*006e*/ 	.short	(.L_43 - .L_42)
.L_42:
        /*0070*/ 	.word	0x00000008
.L_43:


//--------------------- .nv.callgraph             --------------------------
	.section	.nv.callgraph,"",@"SHT_CUDA_CALLGRAPH"
	.align	4
	.sectionentsize	8
	.align		4
        /*0000*/ 	.word	0x00000000
	.align		4
        /*0004*/ 	.word	0xffffffff
	.align		4
        /*0008*/ 	.word	0x00000000
	.align		4
        /*000c*/ 	.word	0xfffffffe
	.align		4
        /*0010*/ 	.word	0x00000000
	.align		4
        /*0014*/ 	.word	0xfffffffd
	.align		4
        /*0018*/ 	.word	0x00000000
	.align		4
        /*001c*/ 	.word	0xfffffffc


//--------------------- .text._Z18hist_kernel_sharedPhlPj --------------------------
	.section	.text._Z18hist_kernel_sharedPhlPj,"ax",@progbits
	.align	128
        .global         _Z18hist_kernel_sharedPhlPj
        .type           _Z18hist_kernel_sharedPhlPj,@function
        .size           _Z18hist_kernel_sharedPhlPj,(.L_x_6 - _Z18hist_kernel_sharedPhlPj)
        .other          _Z18hist_kernel_sharedPhlPj,@"STO_CUDA_ENTRY STV_DEFAULT"
_Z18hist_kernel_sharedPhlPj:
.text._Z18hist_kernel_sharedPhlPj:
[----:B------:R-:W-:Y:S01]  /*0000*/  LDC R1, c[0x0][0x37c] ;  /* 0x0000df00ff017b82 */ /* 0x000fe20000000800 */
[----:B------:R-:W0:Y:S07]  /*0010*/  S2R R7, SR_TID.X ;  /* 0x0000000000077919 */ /* 0x000e2e0000002100 */
[----:B------:R-:W0:Y:S01]  /*0020*/  S2UR UR4, SR_CTAID.X ;  /* 0x00000000000479c3 */ /* 0x000e220000002500 */
[----:B------:R-:W1:Y:S01]  /*0030*/  LDCU.64 UR8, c[0x0][0x388] ;  /* 0x00007100ff0877ac */ /* 0x000e620008000a00 */
[----:B------:R-:W-:Y:S01]  /*0040*/  BSSY.RECONVERGENT B0, `(.L_x_0) ;  /* 0x000001d000007945 */ /* 0x000fe20003800200 */
[----:B------:R-:W2:Y:S05]  /*0050*/  LDCU.64 UR6, c[0x0][0x358] ;  /* 0x00006b00ff0677ac */ /* 0x000eaa0008000a00 */
[----:B------:R-:W0:Y:S01]  /*0060*/  LDC R6, c[0x0][0x360] ;  /* 0x0000d800ff067b82 */ /* 0x000e220000000800 */
[----:B------:R-:W3:Y:S07]  /*0070*/  LDCU.64 UR10, c[0x0][0x380] ;  /* 0x00007000ff0a77ac */ /* 0x000eee0008000a00 */
[----:B------:R-:W4:Y:S01]  /*0080*/  S2UR UR5, SR_CgaCtaId ;  /* 0x00000000000579c3 */ /* 0x000f220000008800 */
[----:B0-----:R-:W-:Y:S01]  /*0090*/  IMAD R2, R6, UR4, R7 ;  /* 0x0000000406027c24 */ /* 0x001fe2000f8e0207 */
[----:B------:R-:W-:-:S04]  /*00a0*/  UMOV UR4, 0x400 ;  /* 0x0000040000047882 */ /* 0x000fc80000000000 */
[----:B-1----:R-:W-:Y:S02]  /*00b0*/  ISETP.GE.U32.AND P0, PT, R2, UR8, PT ;  /* 0x0000000802007c0c */ /* 0x002fe4000bf06070 */
[----:B------:R-:W-:Y:S01]  /*00c0*/  SHF.R.S32.HI R3, RZ, 0x1f, R2 ;  /* 0x0000001fff037819 */ /* 0x000fe20000011402 */
[----:B----4-:R-:W-:-:S03]  /*00d0*/  ULEA UR4, UR5, UR4, 0x18 ;  /* 0x0000000405047291 */ /* 0x010fc6000f8ec0ff */
[----:B------:R-:W-:-:S03]  /*00e0*/  ISETP.GE.AND.EX P0, PT, R3, UR9, PT, P0 ;  /* 0x0000000903007c0c */ /* 0x000fc6000bf06300 */
[----:B------:R-:W-:-:S05]  /*00f0*/  LEA R0, R7, UR4, 0x2 ;  /* 0x0000000407007c11 */ /* 0x000fca000f8e10ff */
[----:B------:R0:W-:Y:S01]  /*0100*/  STS [R0], RZ ;  /* 0x000000ff00007388 */ /* 0x0001e20000000800 */
[----:B------:R-:W-:Y:S06]  /*0110*/  BAR.SYNC.DEFER_BLOCKING 0x0 ;  /* 0x0000000000007b1d */ /* 0x000fec0000010000 */
[----:B--23--:R-:W-:Y:S05]  /*0120*/  @P0 BRA `(.L_x_1) ;  /* 0x0000000000380947 */ /* 0x00cfea0003800000 */
[----:B------:R-:W1:Y:S01]  /*0130*/  LDCU UR5, c[0x0][0x370] ;  /* 0x00006e00ff0577ac */ /* 0x000e620008000800 */
[----:B------:R-:W-:Y:S02]  /*0140*/  IMAD.MOV.U32 R4, RZ, RZ, R2 ;  /* 0x000000ffff047224 */ /* 0x000fe400078e0002 */
[----:B-1----:R-:W-:-:S07]  /*0150*/  IMAD R5, R6, UR5, RZ ;  /* 0x0000000506057c24 */ /* 0x002fce000f8e02ff */
.L_x_2:
[----:B------:R-:W-:-:S04]  /*0160*/  IADD3 R2, P0, PT, R2, UR10, RZ ;  /* 0x0000000a02027c10 */ /* 0x000fc8000ff1e0ff */
[----:B------:R-:W-:-:S05]  /*0170*/  IADD3.X R3, PT, PT, R3, UR11, RZ, P0, !PT ;  /* 0x0000000b03037c10 */ /* 0x000fca00087fe4ff */
[----:B------:R-:W2:Y:S02]  /*0180*/  LDG.E.U8 R2, desc[UR6][R2.64] ;  /* 0x0000000602027981 */ /* 0x000ea4000c1e1100 */
[----:B--2---:R-:W-:Y:S01]  /*0190*/  LEA R6, R2, UR4, 0x2 ;  /* 0x0000000402067c11 */ /* 0x004fe2000f8e10ff */
[----:B------:R-:W-:-:S04]  /*01a0*/  IMAD.IADD R2, R5, 0x1, R4 ;  /* 0x0000000105027824 */ /* 0x000fc800078e0204 */
[----:B------:R1:W-:Y:S01]  /*01b0*/  ATOMS.POPC.INC.32 RZ, [R6+URZ] ;  /* 0x0000000006ff7f8c */ /* 0x0003e2000d8000ff */
[----:B------:R-:W-:Y:S01]  /*01c0*/  ISETP.GE.U32.AND P0, PT, R2, UR8, PT ;  /* 0x0000000802007c0c */ /* 0x000fe2000bf06070 */
[--C-:B------:R-:W-:Y:S01]  /*01d0*/  IMAD.MOV.U32 R4, RZ, RZ, R2.reuse ;  /* 0x000000ffff047224 */ /* 0x100fe200078e0002 */
[----:B------:R-:W-:-:S04]  /*01e0*/  SHF.R.S32.HI R3, RZ, 0x1f, R2 ;  /* 0x0000001fff037819 */ /* 0x000fc80000011402 */
[----:B------:R-:W-:-:S13]  /*01f0*/  ISETP.GE.AND.EX P0, PT, R3, UR9, PT, P0 ;  /* 0x0000000903007c0c */ /* 0x000fda000bf06300 */
[----:B-1----:R-:W-:Y:S05]  /*0200*/  @!P0 BRA `(.L_x_2) ;  /* 0xfffffffc00d48947 */ /* 0x002fea000383ffff */
.L_x_1:
[----:B------:R-:W-:Y:S05]  /*0210*/  BSYNC.RECONVERGENT B0 ;  /* 0x0000000000007941 */ /* 0x000fea0003800200 */
.L_x_0:
[----:B------:R-:W-:Y:S08]  /*0220*/  BAR.SYNC.DEFER_BLOCKING 0x0 ;  /* 0x0000000000007b1d */ /* 0x000ff00000010000 */
[----:B------:R-:W1:Y:S01]  /*0230*/  LDC.64 R2, c[0x0][0x390] ;  /* 0x0000e400ff027b82 */ /* 0x000e620000000a00 */
[----:B------:R-:W2:Y:S01]  /*0240*/  LDS R5, [R0] ;  /* 0x0000000000057984 */ /* 0x000ea20000000800 */
[----:B-1----:R-:W-:-:S05]  /*0250*/  IMAD.WIDE.U32 R2, R7, 0x4, R2 ;  /* 0x0000000407027825 */ /* 0x002fca00078e0002 */
[----:B--2---:R-:W-:Y:S01]  /*0260*/  REDG.E.ADD.STRONG.GPU desc[UR6][R2.64], R5 ;  /* 0x000000050200798e */ /* 0x004fe2000c12e106 */
[----:B------:R-:W-:Y:S05]  /*0270*/  EXIT ;  /* 0x000000000000794d */ /* 0x000fea0003800000 */
.L_x_3:
[----:B------:R-:W-:-:S00]  /*0280*/  BRA `(.L_x_3) ;  /* 0xfffffffc00fc7947 */ /* 0x000fc0000383ffff */
[----:B------:R-:W-:-:S00]  /*0290*/  NOP ;  /* 0x0000000000007918 */ /* 0x000fc00000000000 */
        /* <DEDUP_REMOVED lines=14> */
.L_x_6:


//--------------------- .text._Z11hist_kernelPhlPj --------------------------
	.section	.text._Z11hist_kernelPhlPj,"ax",@progbits
	.align	128
        .global         _Z11hist_kernelPhlPj
        .type           _Z11hist_kernelPhlPj,@function
        .size           _Z11hist_kernelPhlPj,(.L_x_7 - _Z11hist_kernelPhlPj)
        .other          _Z11hist_kernelPhlPj,@"STO_CUDA_ENTRY STV_DEFAULT"
_Z11hist_kernelPhlPj:
.text._Z11hist_kernelPhlPj:
[----:B------:R-:W-:Y:S01]  /*0000*/  LDC R1, c[0x0][0x37c] ;  /* 0x0000df00ff017b82 */ /* 0x000fe20000000800 */
[----:B------:R-:W0:Y:S07]  /*0010*/  S2R R0, SR_TID.X ;  /* 0x0000000000007919 */ /* 0x000e2e0000002100 */
[----:B------:R-:W0:Y:S01]  /*0020*/  S2UR UR4, SR_CTAID.X ;  /* 0x00000000000479c3 */ /* 0x000e220000002500 */
[----:B------:R-:W1:Y:S07]  /*0030*/  LDCU.64 UR8, c[0x0][0x388] ;  /* 0x00007100ff0877ac */ /* 0x000e6e0008000a00 */
[----:B------:R-:W0:Y:S02]  /*0040*/  LDC R9, c[0x0][0x360] ;  /* 0x0000d800ff097b82 */ /* 0x000e240000000800 */
[----:B0-----:R-:W-:-:S05]  /*0050*/  IMAD R0, R9, UR4, R0 ;  /* 0x0000000409007c24 */ /* 0x001fca000f8e0200 */
[----:B-1----:R-:W-:Y:S02]  /*0060*/  ISETP.GE.U32.AND P0, PT, R0, UR8, PT ;  /* 0x0000000800007c0c */ /* 0x002fe4000bf06070 */
[----:B------:R-:W-:-:S04]  /*0070*/  SHF.R.S32.HI R2, RZ, 0x1f, R0 ;  /* 0x0000001fff027819 */ /* 0x000fc80000011400 */
[----:B------:R-:W-:-:S13]  /*0080*/  ISETP.GE.AND.EX P0, PT, R2, UR9, PT, P0 ;  /* 0x0000000902007c0c */ /* 0x000fda000bf06300 */
[----:B------:R-:W-:Y:S05]  /*0090*/  @P0 EXIT ;  /* 0x000000000000094d */ /* 0x000fea0003800000 */
[----:B------:R-:W0:Y:S01]  /*00a0*/  LDC.64 R6, c[0x0][0x390] ;  /* 0x0000e400ff067b82 */ /* 0x000e220000000a00 */
[----:B------:R-:W1:Y:S01]  /*00b0*/  LDCU UR4, c[0x0][0x370] ;  /* 0x00006e00ff0477ac */ /* 0x000e620008000800 */
[----:B------:R-:W-:Y:S02]  /*00c0*/  IMAD.MOV.U32 R10, RZ, RZ, R2 ;  /* 0x000000ffff0a7224 */ /* 0x000fe400078e0002 */
[----:B------:R-:W-:Y:S01]  /*00d0*/  IMAD.MOV.U32 R8, RZ, RZ, R0 ;  /* 0x000000ffff087224 */ /* 0x000fe200078e0000 */
[----:B------:R-:W2:Y:S01]  /*00e0*/  LDCU.64 UR6, c[0x0][0x358] ;  /* 0x00006b00ff0677ac */ /* 0x000ea20008000a00 */
[----:B------:R-:W3:Y:S01]  /*00f0*/  LDCU.64 UR10, c[0x0][0x380] ;  /* 0x00007000ff0a77ac */ /* 0x000ee20008000a00 */
[----:B-1----:R-:W-:-:S07]  /*0100*/  IMAD R9, R9, UR4, RZ ;  /* 0x0000000409097c24 */ /* 0x002fce000f8e02ff */
.L_x_4:
[----:B---3--:R-:W-:-:S04]  /*0110*/  IADD3 R4, P0, PT, R8, UR10, RZ ;  /* 0x0000000a08047c10 */ /* 0x008fc8000ff1e0ff */
[----:B------:R-:W-:-:S05]  /*0120*/  IADD3.X R5, PT, PT, R10, UR11, RZ, P0, !PT ;  /* 0x0000000b0a057c10 */ /* 0x000fca00087fe4ff */
[----:B-12---:R-:W0:Y:S01]  /*0130*/  LDG.E.U8 R3, desc[UR6][R4.64] ;  /* 0x0000000604037981 */ /* 0x006e22000c1e1100 */
[----:B------:R-:W-:Y:S02]  /*0140*/  IMAD.IADD R8, R9, 0x1, R0 ;  /* 0x0000000109087824 */ /* 0x000fe400078e0200 */
[----:B------:R-:W-:-:S03]  /*0150*/  IMAD.MOV.U32 R11, RZ, RZ, 0x1 ;  /* 0x00000001ff0b7424 */ /* 0x000fc600078e00ff */
[----:B------:R-:W-:Y:S02]  /*0160*/  ISETP.GE.U32.AND P0, PT, R8, UR8, PT ;  /* 0x0000000808007c0c */ /* 0x000fe4000bf06070 */
[----:B------:R-:W-:-:S04]  /*0170*/  SHF.R.S32.HI R10, RZ, 0x1f, R8 ;  /* 0x0000001fff0a7819 */ /* 0x000fc80000011408 */
[----:B------:R-:W-:Y:S01]  /*0180*/  ISETP.GE.AND.EX P0, PT, R10, UR9, PT, P0 ;  /* 0x000000090a007c0c */ /* 0x000fe2000bf06300 */
[----:B------:R-:W-:Y:S02]  /*0190*/  IMAD.MOV.U32 R0, RZ, RZ, R8 ;  /* 0x000000ffff007224 */ /* 0x000fe400078e0008 */
[----:B0-----:R-:W-:-:S05]  /*01a0*/  IMAD.WIDE.U32 R2, R3, 0x4, R6 ;  /* 0x0000000403027825 */ /* 0x001fca00078e0006 */
[----:B------:R1:W-:Y:S05]  /*01b0*/  REDG.E.INC.STRONG.GPU desc[UR6][R2.64], R11 ;  /* 0x0000000b0200798e */ /* 0x0003ea000d92e106 */
[----:B------:R-:W-:Y:S05]  /*01c0*/  @!P0 BRA `(.L_x_4) ;  /* 0xfffffffc00d08947 */ /* 0x000fea000383ffff */
[----:B------:R-:W-:Y:S05]  /*01d0*/  EXIT ;  /* 0x000000000000794d */ /* 0x000fea0003800000 */
.L_x_5:
        /* <DEDUP_REMOVED lines=10> */
.L_x_7:


//--------------------- .nv.shared._Z18hist_kernel_sharedPhlPj --------------------------
	.section	.nv.shared._Z18hist_kernel_sharedPhlPj,"aw",@nobits
	.sectionflags	@""
	.align	4
.nv.shared._Z18hist_kernel_sharedPhlPj:
	.zero		2048


//--------------------- .nv.shared.reserved.0     --------------------------
	.section	.nv.shared.reserved.0,"aw",@nobits
	.weak		__nv_reservedSMEM_offset_0_alias
	.size		__nv_reservedSMEM_offset_0_alias, 0, 64
	.other		__nv_reservedSMEM_offset_0_alias,@"STO_CUDA_RESERVED_SHARED STV_DEFAULT"
__nv_reservedSMEM_offset_0_alias:
	.zero		0
	.zero		64


//--------------------- .nv.constant0._Z18hist_kernel_sharedPhlPj --------------------------
	.section	.nv.constant0._Z18hist_kernel_sharedPhlPj,"a",@progbits
	.sectionflags	@""
	.align	4
.nv.constant0._Z18hist_kernel_sharedPhlPj:
	.zero		920


//--------------------- .nv.constant0._Z11hist_kernelPhlPj --------------------------
	.section	.nv.constant0._Z11hist_kernelPhlPj,"a",@progbits
	.sectionflags	@""
	.align	4
.nv.constant0._Z11hist_kernelPhlPj:
	.zero		920


//--------------------- SYMBOLS --------------------------

	.type		.nv.reservedSmem.offset0,@object
	.size		.nv.reservedSmem.offset0,0x4
	.type		.nv.reservedSmem.cap,@object
	.size		.nv.reservedSmem.cap,0x4
